//
// Generated by NVIDIA NVVM Compiler
//
// Compiler Build ID: CL-36424714
// Cuda compilation tools, release 13.0, V13.0.88
// Based on NVVM 20.0.0
//

.version 9.0
.target sm_100
.address_size 64

	// .globl	_Z13matmul_kernel6MatrixS_S_

.visible .entry _Z13matmul_kernel6MatrixS_S_(
	.param .align 8 .b8 _Z13matmul_kernel6MatrixS_S__param_0[24],
	.param .align 8 .b8 _Z13matmul_kernel6MatrixS_S__param_1[24],
	.param .align 8 .b8 _Z13matmul_kernel6MatrixS_S__param_2[24]
)
{


	ret;

}


// ===== COMPILED SASS (sm_100) =====

	.target	sm_100

	.elftype	@"ET_EXEC"


//--------------------- .note.nv.tkinfo           --------------------------
	.section	.note.nv.tkinfo,"",@"SHT_NOTE"
	.sectionflags	@"SHF_NOTE_NV_TKINFO"
	.tkinfo
        /*0018*/ 	.word	0x00000002
        /*0030*/ 	.string	""
        /*0030*/ 	.string	"ptxas"
        /*0030*/ 	.string	"Cuda compilation tools, release 13.0, V13.0.88"
        /*0030*/ 	.string	"Build cuda_13.0.r13.0/compiler.36424714_0"
        /*0030*/ 	.string	"-arch sm_100 -m 64 "



//--------------------- .note.nv.cuinfo           --------------------------
	.section	.note.nv.cuinfo,"",@"SHT_NOTE"
	.sectionflags	@"SHF_NOTE_NV_CUINFO"
        /*0018*/ 	.short	0x0002
        /*001a*/ 	.short	0x0064
        /*001c*/ 	.short	0x0082
	.zero		2


//--------------------- .nv.info                  --------------------------
	.section	.nv.info,"",@"SHT_CUDA_INFO"
	.align	4


	//----- nvinfo : EIATTR_REGCOUNT
	.align		4
        /*0000*/ 	.byte	0x04, 0x2f
        /*0002*/ 	.short	(.L_1 - .L_0)
	.align		4
.L_0:
        /*0004*/ 	.word	index@(_Z13matmul_kernel6MatrixS_S_)
        /*0008*/ 	.word	0x00000004


	//----- nvinfo : EIATTR_FRAME_SIZE
	.align		4
.L_1:
        /*000c*/ 	.byte	0x04, 0x11
        /*000e*/ 	.short	(.L_3 - .L_2)
	.align		4
.L_2:
        /*0010*/ 	.word	index@(_Z13matmul_kernel6MatrixS_S_)
        /*0014*/ 	.word	0x00000000


	//----- nvinfo : EIATTR_MIN_STACK_SIZE
	.align		4
.L_3:
        /*0018*/ 	.byte	0x04, 0x12
        /*001a*/ 	.short	(.L_5 - .L_4)
	.align		4
.L_4:
        /*001c*/ 	.word	index@(_Z13matmul_kernel6MatrixS_S_)
        /*0020*/ 	.word	0x00000000
.L_5:


//--------------------- .nv.compat                --------------------------
	.section	.nv.compat,"",@"SHT_CUDA_COMPAT_INFO"
	.align	4
        /*0000*/ 	.byte	0x02, 0x09, 0x00, 0x00, 0x02, 0x02, 0x01, 0x00, 0x02, 0x05, 0x05, 0x00, 0x03, 0x07, 0x01, 0x01
        /*0010*/ 	.byte	0x02, 0x03, 0x00, 0x00, 0x02, 0x06, 0x01, 0x00, 0x04, 0x0b, 0x08, 0x00, 0x09, 0x00, 0x00, 0x00
        /*0020*/ 	.byte	0x00, 0x00, 0x00, 0x00


//--------------------- .nv.info._Z13matmul_kernel6MatrixS_S_ --------------------------
	.section	.nv.info._Z13matmul_kernel6MatrixS_S_,"",@"SHT_CUDA_INFO"
	.sectionflags	@""
	.align	4


	//----- nvinfo : EIATTR_CUDA_API_VERSION
	.align		4
        /*0000*/ 	.byte	0x04, 0x37
        /*0002*/ 	.short	(.L_7 - .L_6)
.L_6:
        /*0004*/ 	.word	0x00000082


	//----- nvinfo : EIATTR_KPARAM_INFO
	.align		4
.L_7:
        /*0008*/ 	.byte	0x04, 0x17
        /*000a*/ 	.short	(.L_9 - .L_8)
.L_8:
        /*000c*/ 	.word	0x00000000
        /*0010*/ 	.short	0x0002
        /*0012*/ 	.short	0x0030
        /*0014*/ 	.byte	0x00, 0xf0, 0x61, 0x00


	//----- nvinfo : EIATTR_KPARAM_INFO
	.align		4
.L_9:
        /*0018*/ 	.byte	0x04, 0x17
        /*001a*/ 	.short	(.L_11 - .L_10)
.L_10:
        /*001c*/ 	.word	0x00000000
        /*0020*/ 	.short	0x0001
        /*0022*/ 	.short	0x0018
        /*0024*/ 	.byte	0x00, 0xf0, 0x61, 0x00


	//----- nvinfo : EIATTR_KPARAM_INFO
	.align		4
.L_11:
        /*0028*/ 	.byte	0x04, 0x17
        /*002a*/ 	.short	(.L_13 - .L_12)
.L_12:
        /*002c*/ 	.word	0x00000000
        /*0030*/ 	.short	0x0000
        /*0032*/ 	.short	0x0000
        /*0034*/ 	.byte	0x00, 0xf0, 0x61, 0x00


	//----- nvinfo : EIATTR_SPARSE_MMA_MASK
	.align		4
.L_13:
        /*0038*/ 	.byte	0x03, 0x50
        /*003a*/ 	.short	0x0000


	//----- nvinfo : EIATTR_MAXREG_COUNT
	.align		4
        /*003c*/ 	.byte	0x03, 0x1b
        /*003e*/ 	.short	0x00ff


	//----- nvinfo : EIATTR_MERCURY_ISA_VERSION
	.align		4
        /*0040*/ 	.byte	0x03, 0x5f
        /*0042*/ 	.short	0x0101


	//----- nvinfo : EIATTR_VRC_CTA_INIT_COUNT
	.align		4
        /*0044*/ 	.byte	0x02, 0x4a
	.zero		1
	.zero		1


	//----- nvinfo : EIATTR_EXIT_INSTR_OFFSETS
	.align		4
        /*0048*/ 	.byte	0x04, 0x1c
        /*004a*/ 	.short	(.L_15 - .L_14)


	//   ....[0]....
.L_14:
        /*004c*/ 	.word	0x00000010


	//----- nvinfo : EIATTR_CBANK_PARAM_SIZE
	.align		4
.L_15:
        /*0050*/ 	.byte	0x03, 0x19
        /*0052*/ 	.short	0x0048


	//----- nvinfo : EIATTR_PARAM_CBANK
	.align		4
        /*0054*/ 	.byte	0x04, 0x0a
        /*0056*/ 	.short	(.L_17 - .L_16)
	.align		4
.L_16:
        /*0058*/ 	.word	index@(.nv.constant0._Z13matmul_kernel6MatrixS_S_)
        /*005c*/ 	.short	0x0380
        /*005e*/ 	.short	0x0048


	//----- nvinfo : EIATTR_SW_WAR
	.align		4
.L_17:
        /*0060*/ 	.byte	0x04, 0x36
        /*0062*/ 	.short	(.L_19 - .L_18)
.L_18:
        /*0064*/ 	.word	0x00000008
.L_19:


//--------------------- .nv.callgraph             --------------------------
	.section	.nv.callgraph,"",@"SHT_CUDA_CALLGRAPH"
	.align	4
	.sectionentsize	8
	.align		4
        /*0000*/ 	.word	0x00000000
	.align		4
        /*0004*/ 	.word	0xffffffff
	.align		4
        /*0008*/ 	.word	0x00000000
	.align		4
        /*000c*/ 	.word	0xfffffffe
	.align		4
        /*0010*/ 	.word	0x00000000
	.align		4
        /*0014*/ 	.word	0xfffffffd
	.align		4
        /*0018*/ 	.word	0x00000000
	.align		4
        /*001c*/ 	.word	0xfffffffc


//--------------------- .text._Z13matmul_kernel6MatrixS_S_ --------------------------
	.section	.text._Z13matmul_kernel6MatrixS_S_,"ax",@progbits
	.align	128
        .global         _Z13matmul_kernel6MatrixS_S_
        .type           _Z13matmul_kernel6MatrixS_S_,@function
        .size           _Z13matmul_kernel6MatrixS_S_,(.L_x_1 - _Z13matmul_kernel6MatrixS_S_)
        .other          _Z13matmul_kernel6MatrixS_S_,@"STO_CUDA_ENTRY STV_DEFAULT"
_Z13matmul_kernel6MatrixS_S_:
.text._Z13matmul_kernel6MatrixS_S_:
[----:B------:R-:W-:Y:S01]  /*0000*/  LDC R1, c[0x0][0x37c] ;  /* 0x0000df00ff017b82 */ /* 0x000fe20000000800 */
[----:B------:R-:W-:Y:S05]  /*0010*/  EXIT ;  /* 0x000000000000794d */ /* 0x000fea0003800000 */
.L_x_0:
[----:B------:R-:W-:-:S00]  /*0020*/  BRA `(.L_x_0) ;  /* 0xfffffffc00fc7947 */ /* 0x000fc0000383ffff */
[----:B------:R-:W-:-:S00]  /*0030*/  NOP ;  /* 0x0000000000007918 */ /* 0x000fc00000000000 */
        /* <DEDUP_REMOVED lines=12> */
.L_x_1:


//--------------------- .nv.shared.reserved.0     --------------------------
	.section	.nv.shared.reserved.0,"aw",@nobits
	.weak		__nv_reservedSMEM_offset_0_alias
	.size		__nv_reservedSMEM_offset_0_alias, 0, 64
	.other		__nv_reservedSMEM_offset_0_alias,@"STO_CUDA_RESERVED_SHARED STV_DEFAULT"
__nv_reservedSMEM_offset_0_alias:
	.zero		0
	.zero		64


//--------------------- .nv.constant0._Z13matmul_kernel6MatrixS_S_ --------------------------
	.section	.nv.constant0._Z13matmul_kernel6MatrixS_S_,"a",@progbits
	.sectionflags	@""
	.align	4
.nv.constant0._Z13matmul_kernel6MatrixS_S_:
	.zero		968


//--------------------- SYMBOLS --------------------------

	.type		.nv.reservedSmem.offset0,@object
	.size		.nv.reservedSmem.offset0,0x4
